//
// Generated by NVIDIA NVVM Compiler
//
// Compiler Build ID: CL-36424714
// Cuda compilation tools, release 13.0, V13.0.88
// Based on NVVM 20.0.0
//

.version 9.0
.target sm_100
.address_size 64

	// .globl	_Z22kernel_isPerfectNumberPb
.const .align 8 .b8 globalN[8];

.visible .entry _Z22kernel_isPerfectNumberPb(
	.param .u64 .ptr .align 1 _Z22kernel_isPerfectNumberPb_param_0
)
{
	.reg .pred 	%p<18>;
	.reg .b16 	%rs<5>;
	.reg .b32 	%r<23>;
	.reg .b64 	%rd<77>;

	ld.param.u64 	%rd42, [_Z22kernel_isPerfectNumberPb_param_0];
	mov.u32 	%r1, %tid.x;
	mov.u32 	%r2, %ntid.x;
	mov.u32 	%r3, %ctaid.x;
	mad.lo.s32 	%r4, %r2, %r3, %r1;
	cvt.u64.u32 	%rd1, %r4;
	ld.const.u64 	%rd43, [globalN];
	setp.le.u64 	%p1, %rd43, %rd1;
	mov.b16 	%rs4, 0;
	@%p1 bra 	$L__BB0_24;
	cvt.u32.u64 	%r5, %rd1;
	setp.lt.u32 	%p2, %r5, 2;
	mov.b64 	%rd76, 0;
	@%p2 bra 	$L__BB0_23;
	add.s64 	%rd2, %rd1, -1;
	and.b64  	%rd72, %rd2, 3;
	add.s32 	%r7, %r5, -2;
	setp.lt.u32 	%p3, %r7, 3;
	mov.b64 	%rd74, 1;
	mov.b64 	%rd76, 0;
	@%p3 bra 	$L__BB0_18;
	and.b64  	%rd4, %rd2, -4;
	mov.b64 	%rd76, 0;
	mov.b64 	%rd63, 4;
$L__BB0_4:
	add.s64 	%rd7, %rd63, -3;
	and.b64  	%rd50, %rd7, -4294967296;
	setp.ne.s64 	%p4, %rd50, 0;
	@%p4 bra 	$L__BB0_6;
	cvt.u32.u64 	%r8, %rd7;
	rem.u32 	%r10, %r5, %r8;
	cvt.u64.u32 	%rd65, %r10;
	bra.uni 	$L__BB0_7;
$L__BB0_6:
	rem.u64 	%rd65, %rd1, %rd7;
$L__BB0_7:
	setp.eq.s64 	%p5, %rd65, 0;
	selp.b64 	%rd51, %rd7, 0, %p5;
	add.s64 	%rd11, %rd51, %rd76;
	add.s64 	%rd12, %rd63, -2;
	and.b64  	%rd52, %rd12, -4294967296;
	setp.ne.s64 	%p6, %rd52, 0;
	@%p6 bra 	$L__BB0_9;
	cvt.u32.u64 	%r11, %rd12;
	rem.u32 	%r13, %r5, %r11;
	cvt.u64.u32 	%rd66, %r13;
	bra.uni 	$L__BB0_10;
$L__BB0_9:
	rem.u64 	%rd66, %rd1, %rd12;
$L__BB0_10:
	setp.eq.s64 	%p7, %rd66, 0;
	add.s64 	%rd16, %rd7, 1;
	selp.b64 	%rd53, %rd16, 0, %p7;
	add.s64 	%rd17, %rd53, %rd11;
	add.s64 	%rd18, %rd63, -1;
	and.b64  	%rd54, %rd18, -4294967296;
	setp.ne.s64 	%p8, %rd54, 0;
	@%p8 bra 	$L__BB0_12;
	cvt.u32.u64 	%r14, %rd18;
	rem.u32 	%r16, %r5, %r14;
	cvt.u64.u32 	%rd67, %r16;
	bra.uni 	$L__BB0_13;
$L__BB0_12:
	rem.u64 	%rd67, %rd1, %rd18;
$L__BB0_13:
	setp.eq.s64 	%p9, %rd67, 0;
	add.s64 	%rd55, %rd16, 1;
	selp.b64 	%rd56, %rd55, 0, %p9;
	add.s64 	%rd22, %rd56, %rd17;
	and.b64  	%rd57, %rd63, -4294967296;
	setp.ne.s64 	%p10, %rd57, 0;
	@%p10 bra 	$L__BB0_15;
	cvt.u32.u64 	%r17, %rd63;
	rem.u32 	%r19, %r5, %r17;
	cvt.u64.u32 	%rd68, %r19;
	bra.uni 	$L__BB0_16;
$L__BB0_15:
	rem.u64 	%rd68, %rd1, %rd63;
$L__BB0_16:
	setp.eq.s64 	%p11, %rd68, 0;
	selp.b64 	%rd58, %rd63, 0, %p11;
	add.s64 	%rd76, %rd58, %rd22;
	add.s64 	%rd27, %rd63, 4;
	setp.ne.s64 	%p12, %rd63, %rd4;
	mov.u64 	%rd63, %rd27;
	@%p12 bra 	$L__BB0_4;
	add.s64 	%rd74, %rd27, -3;
$L__BB0_18:
	setp.eq.s64 	%p13, %rd72, 0;
	@%p13 bra 	$L__BB0_23;
$L__BB0_19:
	.pragma "nounroll";
	and.b64  	%rd59, %rd74, -4294967296;
	setp.ne.s64 	%p14, %rd59, 0;
	@%p14 bra 	$L__BB0_21;
	cvt.u32.u64 	%r20, %rd74;
	rem.u32 	%r22, %r5, %r20;
	cvt.u64.u32 	%rd75, %r22;
	bra.uni 	$L__BB0_22;
$L__BB0_21:
	rem.u64 	%rd75, %rd1, %rd74;
$L__BB0_22:
	setp.eq.s64 	%p15, %rd75, 0;
	selp.b64 	%rd60, %rd74, 0, %p15;
	add.s64 	%rd76, %rd60, %rd76;
	add.s64 	%rd74, %rd74, 1;
	add.s64 	%rd72, %rd72, -1;
	setp.ne.s64 	%p16, %rd72, 0;
	@%p16 bra 	$L__BB0_19;
$L__BB0_23:
	setp.eq.s64 	%p17, %rd76, %rd1;
	selp.u16 	%rs4, 1, 0, %p17;
$L__BB0_24:
	cvta.to.global.u64 	%rd61, %rd42;
	add.s64 	%rd62, %rd61, %rd1;
	st.global.u8 	[%rd62], %rs4;
	ret;

}


// ===== COMPILED SASS (sm_100) =====

	.target	sm_100

	.elftype	@"ET_EXEC"


//--------------------- .note.nv.tkinfo           --------------------------
	.section	.note.nv.tkinfo,"",@"SHT_NOTE"
	.sectionflags	@"SHF_NOTE_NV_TKINFO"
	.tkinfo
        /*0018*/ 	.word	0x00000002
        /*0030*/ 	.string	""
        /*0030*/ 	.string	"ptxas"
        /*0030*/ 	.string	"Cuda compilation tools, release 13.0, V13.0.88"
        /*0030*/ 	.string	"Build cuda_13.0.r13.0/compiler.36424714_0"
        /*0030*/ 	.string	"-arch sm_100 -m 64 "



//--------------------- .note.nv.cuinfo           --------------------------
	.section	.note.nv.cuinfo,"",@"SHT_NOTE"
	.sectionflags	@"SHF_NOTE_NV_CUINFO"
        /*0018*/ 	.short	0x0002
        /*001a*/ 	.short	0x0064
        /*001c*/ 	.short	0x0082
	.zero		2


//--------------------- .nv.info                  --------------------------
	.section	.nv.info,"",@"SHT_CUDA_INFO"
	.align	4


	//----- nvinfo : EIATTR_REGCOUNT
	.align		4
        /*0000*/ 	.byte	0x04, 0x2f
        /*0002*/ 	.short	(.L_2 - .L_1)
	.align		4
.L_1:
        /*0004*/ 	.word	index@(_Z22kernel_isPerfectNumberPb)
        /*0008*/ 	.word	0x0000001e


	//----- nvinfo : EIATTR_FRAME_SIZE
	.align		4
.L_2:
        /*000c*/ 	.byte	0x04, 0x11
        /*000e*/ 	.short	(.L_4 - .L_3)
	.align		4
.L_3:
        /*0010*/ 	.word	index@($__internal_0_$__cuda_sm20_rem_u64)
        /*0014*/ 	.word	0x00000000


	//----- nvinfo : EIATTR_FRAME_SIZE
	.align		4
.L_4:
        /*0018*/ 	.byte	0x04, 0x11
        /*001a*/ 	.short	(.L_6 - .L_5)
	.align		4
.L_5:
        /*001c*/ 	.word	index@(_Z22kernel_isPerfectNumberPb)
        /*0020*/ 	.word	0x00000000


	//----- nvinfo : EIATTR_MIN_STACK_SIZE
	.align		4
.L_6:
        /*0024*/ 	.byte	0x04, 0x12
        /*0026*/ 	.short	(.L_8 - .L_7)
	.align		4
.L_7:
        /*0028*/ 	.word	index@(_Z22kernel_isPerfectNumberPb)
        /*002c*/ 	.word	0x00000000
.L_8:


//--------------------- .nv.compat                --------------------------
	.section	.nv.compat,"",@"SHT_CUDA_COMPAT_INFO"
	.align	4
        /*0000*/ 	.byte	0x02, 0x09, 0x00, 0x00, 0x02, 0x02, 0x01, 0x00, 0x02, 0x05, 0x05, 0x00, 0x03, 0x07, 0x01, 0x01
        /*0010*/ 	.byte	0x02, 0x03, 0x00, 0x00, 0x02, 0x06, 0x01, 0x00, 0x04, 0x0b, 0x08, 0x00, 0x09, 0x00, 0x00, 0x00
        /*0020*/ 	.byte	0x00, 0x00, 0x00, 0x00


//--------------------- .nv.info._Z22kernel_isPerfectNumberPb --------------------------
	.section	.nv.info._Z22kernel_isPerfectNumberPb,"",@"SHT_CUDA_INFO"
	.sectionflags	@""
	.align	4


	//----- nvinfo : EIATTR_CUDA_API_VERSION
	.align		4
        /*0000*/ 	.byte	0x04, 0x37
        /*0002*/ 	.short	(.L_10 - .L_9)
.L_9:
        /*0004*/ 	.word	0x00000082


	//----- nvinfo : EIATTR_KPARAM_INFO
	.align		4
.L_10:
        /*0008*/ 	.byte	0x04, 0x17
        /*000a*/ 	.short	(.L_12 - .L_11)
.L_11:
        /*000c*/ 	.word	0x00000000
        /*0010*/ 	.short	0x0000
        /*0012*/ 	.short	0x0000
        /*0014*/ 	.byte	0x00, 0xf5, 0x21, 0x00


	//----- nvinfo : EIATTR_SPARSE_MMA_MASK
	.align		4
.L_12:
        /*0018*/ 	.byte	0x03, 0x50
        /*001a*/ 	.short	0x0000


	//----- nvinfo : EIATTR_MAXREG_COUNT
	.align		4
        /*001c*/ 	.byte	0x03, 0x1b
        /*001e*/ 	.short	0x00ff


	//----- nvinfo : EIATTR_MERCURY_ISA_VERSION
	.align		4
        /*0020*/ 	.byte	0x03, 0x5f
        /*0022*/ 	.short	0x0101


	//----- nvinfo : EIATTR_VRC_CTA_INIT_COUNT
	.align		4
        /*0024*/ 	.byte	0x02, 0x4a
	.zero		1
	.zero		1


	//----- nvinfo : EIATTR_EXIT_INSTR_OFFSETS
	.align		4
        /*0028*/ 	.byte	0x04, 0x1c
        /*002a*/ 	.short	(.L_14 - .L_13)


	//   ....[0]....
.L_13:
        /*002c*/ 	.word	0x00000ea0


	//----- nvinfo : EIATTR_CRS_STACK_SIZE
	.align		4
.L_14:
        /*0030*/ 	.byte	0x04, 0x1e
        /*0032*/ 	.short	(.L_16 - .L_15)
.L_15:
        /*0034*/ 	.word	0x00000000


	//----- nvinfo : EIATTR_CBANK_PARAM_SIZE
	.align		4
.L_16:
        /*0038*/ 	.byte	0x03, 0x19
        /*003a*/ 	.short	0x0008


	//----- nvinfo : EIATTR_PARAM_CBANK
	.align		4
        /*003c*/ 	.byte	0x04, 0x0a
        /*003e*/ 	.short	(.L_18 - .L_17)
	.align		4
.L_17:
        /*0040*/ 	.word	index@(.nv.constant0._Z22kernel_isPerfectNumberPb)
        /*0044*/ 	.short	0x0380
        /*0046*/ 	.short	0x0008


	//----- nvinfo : EIATTR_SW_WAR
	.align		4
.L_18:
        /*0048*/ 	.byte	0x04, 0x36
        /*004a*/ 	.short	(.L_20 - .L_19)
.L_19:
        /*004c*/ 	.word	0x00000008
.L_20:


//--------------------- .nv.callgraph             --------------------------
	.section	.nv.callgraph,"",@"SHT_CUDA_CALLGRAPH"
	.align	4
	.sectionentsize	8
	.align		4
        /*0000*/ 	.word	0x00000000
	.align		4
        /*0004*/ 	.word	0xffffffff
	.align		4
        /*0008*/ 	.word	0x00000000
	.align		4
        /*000c*/ 	.word	0xfffffffe
	.align		4
        /*0010*/ 	.word	0x00000000
	.align		4
        /*0014*/ 	.word	0xfffffffd
	.align		4
        /*0018*/ 	.word	0x00000000
	.align		4
        /*001c*/ 	.word	0xfffffffc


//--------------------- .nv.constant3             --------------------------
	.section	.nv.constant3,"a",@progbits
	.align	8
.nv.constant3:
	.type		globalN,@object
	.size		globalN,(.L_0 - globalN)
globalN:
	.zero		8
.L_0:


//--------------------- .text._Z22kernel_isPerfectNumberPb --------------------------
	.section	.text._Z22kernel_isPerfectNumberPb,"ax",@progbits
	.align	128
        .global         _Z22kernel_isPerfectNumberPb
        .type           _Z22kernel_isPerfectNumberPb,@function
        .size           _Z22kernel_isPerfectNumberPb,(.L_x_25 - _Z22kernel_isPerfectNumberPb)
        .other          _Z22kernel_isPerfectNumberPb,@"STO_CUDA_ENTRY STV_DEFAULT"
_Z22kernel_isPerfectNumberPb:
.text._Z22kernel_isPerfectNumberPb:
[----:B------:R-:W-:Y:S01]  /*0000*/  LDC R1, c[0x0][0x37c] ;  /* 0x0000df00ff017b82 */ /* 0x000fe20000000800 */
[----:B------:R-:W0:Y:S01]  /*0010*/  S2R R13, SR_TID.X ;  /* 0x00000000000d7919 */ /* 0x000e220000002100 */
[----:B------:R-:W0:Y:S01]  /*0020*/  LDCU UR4, c[0x0][0x360] ;  /* 0x00006c00ff0477ac */ /* 0x000e220008000800 */
[----:B------:R-:W-:Y:S01]  /*0030*/  BSSY.RECONVERGENT B0, `(.L_x_0) ;  /* 0x00000e2000007945 */ /* 0x000fe20003800200 */
[----:B------:R-:W0:Y:S01]  /*0040*/  S2R R0, SR_CTAID.X ;  /* 0x0000000000007919 */ /* 0x000e220000002500 */
[----:B------:R-:W1:Y:S01]  /*0050*/  LDCU.64 UR6, c[0x3][URZ] ;  /* 0x00c00000ff0677ac */ /* 0x000e620008000a00 */
[----:B0-----:R-:W-:Y:S01]  /*0060*/  IMAD R13, R0, UR4, R13 ;  /* 0x00000004000d7c24 */ /* 0x001fe2000f8e020d */
[----:B------:R-:W0:Y:S01]  /*0070*/  LDCU.64 UR4, c[0x0][0x358] ;  /* 0x00006b00ff0477ac */ /* 0x000e220008000a00 */
[----:B------:R-:W-:-:S03]  /*0080*/  PRMT R0, RZ, 0x7610, R0 ;  /* 0x00007610ff007816 */ /* 0x000fc60000000000 */
[----:B-1----:R-:W-:-:S04]  /*0090*/  ISETP.GE.U32.AND P0, PT, R13, UR6, PT ;  /* 0x000000060d007c0c */ /* 0x002fc8000bf06070 */
[----:B------:R-:W-:-:S13]  /*00a0*/  ISETP.GE.U32.AND.EX P0, PT, RZ, UR7, PT, P0 ;  /* 0x00000007ff007c0c */ /* 0x000fda000bf06100 */
[----:B0-----:R-:W-:Y:S05]  /*00b0*/  @P0 BRA `(.L_x_1) ;  /* 0x0000000c00640947 */ /* 0x001fea0003800000 */
[----:B------:R-:W-:Y:S01]  /*00c0*/  ISETP.GE.U32.AND P0, PT, R13, 0x2, PT ;  /* 0x000000020d00780c */ /* 0x000fe20003f06070 */
[----:B------:R-:W-:Y:S01]  /*00d0*/  BSSY.RECONVERGENT B1, `(.L_x_2) ;  /* 0x00000d4000017945 */ /* 0x000fe20003800200 */
[----:B------:R-:W-:-:S11]  /*00e0*/  CS2R R18, SRZ ;  /* 0x0000000000127805 */ /* 0x000fd6000001ff00 */
[----:B------:R-:W-:Y:S05]  /*00f0*/  @!P0 BRA `(.L_x_3) ;  /* 0x0000000c00448947 */ /* 0x000fea0003800000 */
[C---:B------:R-:W-:Y:S01]  /*0100*/  VIADD R0, R13.reuse, 0xfffffffe ;  /* 0xfffffffe0d007836 */ /* 0x040fe20000000000 */
[----:B------:R-:W-:Y:S01]  /*0110*/  IADD3 R7, P1, PT, R13, -0x1, RZ ;  /* 0xffffffff0d077810 */ /* 0x000fe20007f3e0ff */
[----:B------:R-:W-:Y:S01]  /*0120*/  BSSY.RECONVERGENT B2, `(.L_x_4) ;  /* 0x00000a4000027945 */ /* 0x000fe20003800200 */
[----:B------:R-:W-:Y:S01]  /*0130*/  IMAD.MOV.U32 R11, RZ, RZ, RZ ;  /* 0x000000ffff0b7224 */ /* 0x000fe200078e00ff */
[----:B------:R-:W-:Y:S02]  /*0140*/  CS2R R18, SRZ ;  /* 0x0000000000127805 */ /* 0x000fe4000001ff00 */
[----:B------:R-:W-:Y:S01]  /*0150*/  ISETP.GE.U32.AND P0, PT, R0, 0x3, PT ;  /* 0x000000030000780c */ /* 0x000fe20003f06070 */
[----:B------:R-:W-:Y:S01]  /*0160*/  IMAD.MOV.U32 R2, RZ, RZ, 0x1 ;  /* 0x00000001ff027424 */ /* 0x000fe200078e00ff */
[----:B------:R-:W-:Y:S01]  /*0170*/  LOP3.LUT R8, R7, 0x3, RZ, 0xc0, !PT ;  /* 0x0000000307087812 */ /* 0x000fe200078ec0ff */
[----:B------:R-:W-:Y:S02]  /*0180*/  IMAD.MOV.U32 R3, RZ, RZ, RZ ;  /* 0x000000ffff037224 */ /* 0x000fe400078e00ff */
[----:B------:R-:W-:-:S02]  /*0190*/  IMAD.MOV.U32 R9, RZ, RZ, RZ ;  /* 0x000000ffff097224 */ /* 0x000fc400078e00ff */
[----:B------:R-:W-:-:S06]  /*01a0*/  IMAD.X R10, RZ, RZ, -0x1, P1 ;  /* 0xffffffffff0a7424 */ /* 0x000fcc00008e06ff */
[----:B------:R-:W-:Y:S05]  /*01b0*/  @!P0 BRA `(.L_x_5) ;  /* 0x0000000800688947 */ /* 0x000fea0003800000 */
[----:B------:R-:W-:Y:S01]  /*01c0*/  BSSY.RECONVERGENT B3, `(.L_x_6) ;  /* 0x0000097000037945 */ /* 0x000fe20003800200 */
[----:B------:R-:W-:Y:S02]  /*01d0*/  LOP3.LUT R7, R7, 0xfffffffc, RZ, 0xc0, !PT ;  /* 0xfffffffc07077812 */ /* 0x000fe400078ec0ff */
[----:B------:R-:W-:Y:S01]  /*01e0*/  CS2R R18, SRZ ;  /* 0x0000000000127805 */ /* 0x000fe2000001ff00 */
[----:B------:R-:W-:Y:S02]  /*01f0*/  IMAD.MOV.U32 R6, RZ, RZ, 0x4 ;  /* 0x00000004ff067424 */ /* 0x000fe400078e00ff */
[----:B------:R-:W-:-:S07]  /*0200*/  IMAD.MOV.U32 R5, RZ, RZ, RZ ;  /* 0x000000ffff057224 */ /* 0x000fce00078e00ff */
.L_x_19:
[----:B------:R-:W-:Y:S01]  /*0210*/  IADD3 R2, P0, PT, R6, -0x3, RZ ;  /* 0xfffffffd06027810 */ /* 0x000fe20007f1e0ff */
[----:B------:R-:W-:Y:S01]  /*0220*/  BSSY.RECONVERGENT B4, `(.L_x_7) ;  /* 0x000001e000047945 */ /* 0x000fe20003800200 */
[----:B------:R-:W-:Y:S02]  /*0230*/  IMAD.MOV.U32 R4, RZ, RZ, R6 ;  /* 0x000000ffff047224 */ /* 0x000fe400078e0006 */
[----:B------:R-:W-:Y:S01]  /*0240*/  IADD3.X R3, PT, PT, R5, -0x1, RZ, P0, !PT ;  /* 0xffffffff05037810 */ /* 0x000fe200007fe4ff */
[----:B------:R-:W-:-:S03]  /*0250*/  IMAD.MOV.U32 R0, RZ, RZ, R5 ;  /* 0x000000ffff007224 */ /* 0x000fc600078e0005 */
[----:B------:R-:W-:-:S13]  /*0260*/  ISETP.NE.U32.AND P0, PT, R3, RZ, PT ;  /* 0x000000ff0300720c */ /* 0x000fda0003f05070 */
[----:B------:R-:W-:Y:S05]  /*0270*/  @P0 BRA `(.L_x_8) ;  /* 0x0000000000500947 */ /* 0x000fea0003800000 */
[----:B------:R-:W0:Y:S01]  /*0280*/  I2F.U32.RP R12, R2 ;  /* 0x00000002000c7306 */ /* 0x000e220000209000 */
[----:B------:R-:W-:-:S07]  /*0290*/  ISETP.NE.U32.AND P1, PT, R2, RZ, PT ;  /* 0x000000ff0200720c */ /* 0x000fce0003f25070 */
[----:B0-----:R-:W0:Y:S02]  /*02a0*/  MUFU.RCP R12, R12 ;  /* 0x0000000c000c7308 */ /* 0x001e240000001000 */
[----:B0-----:R-:W-:-:S06]  /*02b0*/  VIADD R14, R12, 0xffffffe ;  /* 0x0ffffffe0c0e7836 */ /* 0x001fcc0000000000 */
[----:B------:R0:W1:Y:S02]  /*02c0*/  F2I.FTZ.U32.TRUNC.NTZ R15, R14 ;  /* 0x0000000e000f7305 */ /* 0x000064000021f000 */
[----:B0-----:R-:W-:Y:S02]  /*02d0*/  IMAD.MOV.U32 R14, RZ, RZ, RZ ;  /* 0x000000ffff0e7224 */ /* 0x001fe400078e00ff */
[----:B-1----:R-:W-:-:S04]  /*02e0*/  IMAD.MOV R17, RZ, RZ, -R15 ;  /* 0x000000ffff117224 */ /* 0x002fc800078e0a0f */
[----:B------:R-:W-:-:S04]  /*02f0*/  IMAD R17, R17, R2, RZ ;  /* 0x0000000211117224 */ /* 0x000fc800078e02ff */
[----:B------:R-:W-:-:S06]  /*0300*/  IMAD.HI.U32 R16, R15, R17, R14 ;  /* 0x000000110f107227 */ /* 0x000fcc00078e000e */
[----:B------:R-:W-:-:S04]  /*0310*/  IMAD.HI.U32 R16, R16, R13, RZ ;  /* 0x0000000d10107227 */ /* 0x000fc800078e00ff */
[----:B------:R-:W-:-:S04]  /*0320*/  IMAD.MOV R16, RZ, RZ, -R16 ;  /* 0x000000ffff107224 */ /* 0x000fc800078e0a10 */
[----:B------:R-:W-:-:S05]  /*0330*/  IMAD R15, R2, R16, R13 ;  /* 0x00000010020f7224 */ /* 0x000fca00078e020d */
[----:B------:R-:W-:-:S13]  /*0340*/  ISETP.GE.U32.AND P0, PT, R15, R2, PT ;  /* 0x000000020f00720c */ /* 0x000fda0003f06070 */
[----:B------:R-:W-:-:S05]  /*0350*/  @P0 IMAD.IADD R15, R15, 0x1, -R2 ;  /* 0x000000010f0f0824 */ /* 0x000fca00078e0a02 */
[----:B------:R-:W-:-:S13]  /*0360*/  ISETP.GE.U32.AND P0, PT, R15, R2, PT ;  /* 0x000000020f00720c */ /* 0x000fda0003f06070 */
[----:B------:R-:W-:Y:S01]  /*0370*/  @P0 IMAD.IADD R15, R15, 0x1, -R2 ;  /* 0x000000010f0f0824 */ /* 0x000fe200078e0a02 */
[----:B------:R-:W-:-:S04]  /*0380*/  @!P1 LOP3.LUT R15, RZ, R2, RZ, 0x33, !PT ;  /* 0x00000002ff0f9212 */ /* 0x000fc800078e33ff */
[----:B------:R-:W-:-:S04]  /*0390*/  ISETP.NE.U32.AND P0, PT, R15, RZ, PT ;  /* 0x000000ff0f00720c */ /* 0x000fc80003f05070 */
[----:B------:R-:W-:Y:S01]  /*03a0*/  ISETP.NE.AND.EX P0, PT, RZ, RZ, PT, P0 ;  /* 0x000000ffff00720c */ /* 0x000fe20003f05300 */
[----:B------:R-:W-:-:S12]  /*03b0*/  BRA `(.L_x_9) ;  /* 0x0000000000107947 */ /* 0x000fd80003800000 */
.L_x_8:
[----:B------:R-:W-:-:S07]  /*03c0*/  MOV R12, 0x3e0 ;  /* 0x000003e0000c7802 */ /* 0x000fce0000000f00 */
[----:B------:R-:W-:Y:S05]  /*03d0*/  CALL.REL.NOINC `($__internal_0_$__cuda_sm20_rem_u64) ;  /* 0x0000000800b47944 */ /* 0x000fea0003c00000 */
[----:B------:R-:W-:-:S04]  /*03e0*/  ISETP.NE.U32.AND P0, PT, R16, RZ, PT ;  /* 0x000000ff1000720c */ /* 0x000fc80003f05070 */
[----:B------:R-:W-:-:S13]  /*03f0*/  ISETP.NE.AND.EX P0, PT, R17, RZ, PT, P0 ;  /* 0x000000ff1100720c */ /* 0x000fda0003f05300 */
.L_x_9:
[----:B------:R-:W-:Y:S05]  /*0400*/  BSYNC.RECONVERGENT B4 ;  /* 0x0000000000047941 */ /* 0x000fea0003800200 */
.L_x_7:
[----:B------:R-:W-:Y:S01]  /*0410*/  IADD3 R12, P1, PT, R6, -0x2, RZ ;  /* 0xfffffffe060c7810 */ /* 0x000fe20007f3e0ff */
[----:B------:R-:W-:Y:S01]  /*0420*/  BSSY.RECONVERGENT B4, `(.L_x_10) ;  /* 0x0000020000047945 */ /* 0x000fe20003800200 */
[----:B------:R-:W-:Y:S02]  /*0430*/  SEL R21, R2, RZ, !P0 ;  /* 0x000000ff02157207 */ /* 0x000fe40004000000 */
[----:B------:R-:W-:Y:S02]  /*0440*/  IADD3.X R14, PT, PT, R5, -0x1, RZ, P1, !PT ;  /* 0xffffffff050e7810 */ /* 0x000fe40000ffe4ff */
[----:B------:R-:W-:Y:S02]  /*0450*/  SEL R20, R3, RZ, !P0 ;  /* 0x000000ff03147207 */ /* 0x000fe40004000000 */
        /* <DEDUP_REMOVED lines=22> */
.L_x_11:
[----:B------:R-:W-:Y:S01]  /*05c0*/  IMAD.MOV.U32 R2, RZ, RZ, R12 ;  /* 0x000000ffff027224 */ /* 0x000fe200078e000c */
[----:B------:R-:W-:Y:S01]  /*05d0*/  MOV R12, 0x600 ;  /* 0x00000600000c7802 */ /* 0x000fe20000000f00 */
[----:B------:R-:W-:-:S07]  /*05e0*/  IMAD.MOV.U32 R3, RZ, RZ, R14 ;  /* 0x000000ffff037224 */ /* 0x000fce00078e000e */
[----:B------:R-:W-:Y:S05]  /*05f0*/  CALL.REL.NOINC `($__internal_0_$__cuda_sm20_rem_u64) ;  /* 0x00000008002c7944 */ /* 0x000fea0003c00000 */
[----:B------:R-:W-:-:S04]  /*0600*/  ISETP.NE.U32.AND P0, PT, R16, RZ, PT ;  /* 0x000000ff1000720c */ /* 0x000fc80003f05070 */
[----:B------:R-:W-:-:S13]  /*0610*/  ISETP.NE.AND.EX P0, PT, R17, RZ, PT, P0 ;  /* 0x000000ff1100720c */ /* 0x000fda0003f05300 */
.L_x_12:
[----:B------:R-:W-:Y:S05]  /*0620*/  BSYNC.RECONVERGENT B4 ;  /* 0x0000000000047941 */ /* 0x000fea0003800200 */
.L_x_10:
[C---:B------:R-:W-:Y:S01]  /*0630*/  IADD3 R12, P1, PT, R6.reuse, -0x1, RZ ;  /* 0xffffffff060c7810 */ /* 0x040fe20007f3e0ff */
[----:B------:R-:W-:Y:S01]  /*0640*/  BSSY.RECONVERGENT B4, `(.L_x_13) ;  /* 0x0000023000047945 */ /* 0x000fe20003800200 */
[----:B------:R-:W-:Y:S02]  /*0650*/  IADD3 R2, P2, PT, R6, -0x2, RZ ;  /* 0xfffffffe06027810 */ /* 0x000fe40007f5e0ff */
[----:B------:R-:W-:Y:S02]  /*0660*/  IADD3.X R3, PT, PT, R5, -0x1, RZ, P1, !PT ;  /* 0xffffffff05037810 */ /* 0x000fe40000ffe4ff */
[----:B------:R-:W-:Y:S02]  /*0670*/  SEL R2, R2, RZ, !P0 ;  /* 0x000000ff02027207 */ /* 0x000fe40004000000 */
[----:B------:R-:W-:Y:S02]  /*0680*/  ISETP.NE.U32.AND P1, PT, R3, RZ, PT ;  /* 0x000000ff0300720c */ /* 0x000fe40003f25070 */
[----:B------:R-:W-:-:S02]  /*0690*/  IADD3.X R14, PT, PT, R5, -0x1, RZ, P2, !PT ;  /* 0xffffffff050e7810 */ /* 0x000fc400017fe4ff */
[----:B------:R-:W-:Y:S02]  /*06a0*/  IADD3 R18, P2, P3, R2, R21, R18 ;  /* 0x0000001502127210 */ /* 0x000fe40007b5e012 */
[----:B------:R-:W-:-:S04]  /*06b0*/  SEL R2, R14, RZ, !P0 ;  /* 0x000000ff0e027207 */ /* 0x000fc80004000000 */
[----:B------:R-:W-:-:S03]  /*06c0*/  IADD3.X R19, PT, PT, R2, R20, R19, P2, P3 ;  /* 0x0000001402137210 */ /* 0x000fc600017e6413 */
        /* <DEDUP_REMOVED lines=21> */
.L_x_14:
[----:B------:R-:W-:Y:S01]  /*0820*/  IMAD.MOV.U32 R2, RZ, RZ, R12 ;  /* 0x000000ffff027224 */ /* 0x000fe200078e000c */
[----:B------:R-:W-:-:S07]  /*0830*/  MOV R12, 0x850 ;  /* 0x00000850000c7802 */ /* 0x000fce0000000f00 */
[----:B------:R-:W-:Y:S05]  /*0840*/  CALL.REL.NOINC `($__internal_0_$__cuda_sm20_rem_u64) ;  /* 0x0000000400987944 */ /* 0x000fea0003c00000 */
[----:B------:R-:W-:-:S04]  /*0850*/  ISETP.NE.U32.AND P0, PT, R16, RZ, PT ;  /* 0x000000ff1000720c */ /* 0x000fc80003f05070 */
[----:B------:R-:W-:-:S13]  /*0860*/  ISETP.NE.AND.EX P0, PT, R17, RZ, PT, P0 ;  /* 0x000000ff1100720c */ /* 0x000fda0003f05300 */
.L_x_15:
[----:B------:R-:W-:Y:S05]  /*0870*/  BSYNC.RECONVERGENT B4 ;  /* 0x0000000000047941 */ /* 0x000fea0003800200 */
.L_x_13:
[----:B------:R-:W-:Y:S01]  /*0880*/  ISETP.NE.U32.AND P1, PT, R5, RZ, PT ;  /* 0x000000ff0500720c */ /* 0x000fe20003f25070 */
[----:B------:R-:W-:Y:S01]  /*0890*/  BSSY.RECONVERGENT B4, `(.L_x_16) ;  /* 0x0000020000047945 */ /* 0x000fe20003800200 */
[----:B------:R-:W-:-:S04]  /*08a0*/  IADD3 R21, P2, PT, R6, -0x1, RZ ;  /* 0xffffffff06157810 */ /* 0x000fc80007f5e0ff */
[----:B------:R-:W-:Y:S02]  /*08b0*/  IADD3.X R20, PT, PT, R5, -0x1, RZ, P2, !PT ;  /* 0xffffffff05147810 */ /* 0x000fe400017fe4ff */
[----:B------:R-:W-:Y:S02]  /*08c0*/  SEL R21, R21, RZ, !P0 ;  /* 0x000000ff15157207 */ /* 0x000fe40004000000 */
[----:B------:R-:W-:-:S03]  /*08d0*/  SEL R20, R20, RZ, !P0 ;  /* 0x000000ff14147207 */ /* 0x000fc60004000000 */
        /* <DEDUP_REMOVED lines=21> */
.L_x_17:
[----:B------:R-:W-:Y:S01]  /*0a30*/  IMAD.MOV.U32 R2, RZ, RZ, R6 ;  /* 0x000000ffff027224 */ /* 0x000fe200078e0006 */
[----:B------:R-:W-:Y:S01]  /*0a40*/  MOV R12, 0xa70 ;  /* 0x00000a70000c7802 */ /* 0x000fe20000000f00 */
[----:B------:R-:W-:-:S07]  /*0a50*/  IMAD.MOV.U32 R3, RZ, RZ, R5 ;  /* 0x000000ffff037224 */ /* 0x000fce00078e0005 */
[----:B------:R-:W-:Y:S05]  /*0a60*/  CALL.REL.NOINC `($__internal_0_$__cuda_sm20_rem_u64) ;  /* 0x0000000400107944 */ /* 0x000fea0003c00000 */
[----:B------:R-:W-:-:S04]  /*0a70*/  ISETP.NE.U32.AND P0, PT, R16, RZ, PT ;  /* 0x000000ff1000720c */ /* 0x000fc80003f05070 */
[----:B------:R-:W-:-:S13]  /*0a80*/  ISETP.NE.AND.EX P0, PT, R17, RZ, PT, P0 ;  /* 0x000000ff1100720c */ /* 0x000fda0003f05300 */
.L_x_18:
[----:B------:R-:W-:Y:S05]  /*0a90*/  BSYNC.RECONVERGENT B4 ;  /* 0x0000000000047941 */ /* 0x000fea0003800200 */
.L_x_16:
[C---:B------:R-:W-:Y:S02]  /*0aa0*/  SEL R2, R6.reuse, RZ, !P0 ;  /* 0x000000ff06027207 */ /* 0x040fe40004000000 */
[----:B------:R-:W-:Y:S02]  /*0ab0*/  ISETP.NE.U32.AND P4, PT, R6, R7, PT ;  /* 0x000000070600720c */ /* 0x000fe40003f85070 */
[----:B------:R-:W-:Y:S02]  /*0ac0*/  IADD3 R18, P2, P3, R2, R21, R18 ;  /* 0x0000001502127210 */ /* 0x000fe40007b5e012 */
[C---:B------:R-:W-:Y:S02]  /*0ad0*/  SEL R2, R5.reuse, RZ, !P0 ;  /* 0x000000ff05027207 */ /* 0x040fe40004000000 */
[----:B------:R-:W-:Y:S02]  /*0ae0*/  ISETP.NE.AND.EX P0, PT, R5, R10, PT, P4 ;  /* 0x0000000a0500720c */ /* 0x000fe40003f05340 */
[----:B------:R-:W-:-:S02]  /*0af0*/  IADD3 R6, P1, PT, R6, 0x4, RZ ;  /* 0x0000000406067810 */ /* 0x000fc40007f3e0ff */
[----:B------:R-:W-:-:S03]  /*0b00*/  IADD3.X R19, PT, PT, R2, R20, R19, P2, P3 ;  /* 0x0000001402137210 */ /* 0x000fc600017e6413 */
[----:B------:R-:W-:-:S06]  /*0b10*/  IMAD.X R5, RZ, RZ, R5, P1 ;  /* 0x000000ffff057224 */ /* 0x000fcc00008e0605 */
[----:B------:R-:W-:Y:S05]  /*0b20*/  @P0 BRA `(.L_x_19) ;  /* 0xfffffff400b80947 */ /* 0x000fea000383ffff */
[----:B------:R-:W-:Y:S05]  /*0b30*/  BSYNC.RECONVERGENT B3 ;  /* 0x0000000000037941 */ /* 0x000fea0003800200 */
.L_x_6:
[----:B------:R-:W-:-:S05]  /*0b40*/  IADD3 R2, P0, PT, R4, 0x1, RZ ;  /* 0x0000000104027810 */ /* 0x000fca0007f1e0ff */
[----:B------:R-:W-:-:S08]  /*0b50*/  IMAD.X R3, RZ, RZ, R0, P0 ;  /* 0x000000ffff037224 */ /* 0x000fd000000e0600 */
.L_x_5:
[----:B------:R-:W-:Y:S05]  /*0b60*/  BSYNC.RECONVERGENT B2 ;  /* 0x0000000000027941 */ /* 0x000fea0003800200 */
.L_x_4:
[----:B------:R-:W-:-:S04]  /*0b70*/  ISETP.NE.U32.AND P0, PT, R8, RZ, PT ;  /* 0x000000ff0800720c */ /* 0x000fc80003f05070 */
[----:B------:R-:W-:-:S13]  /*0b80*/  ISETP.NE.AND.EX P0, PT, R11, RZ, PT, P0 ;  /* 0x000000ff0b00720c */ /* 0x000fda0003f05300 */
[----:B------:R-:W-:Y:S05]  /*0b90*/  @!P0 BRA `(.L_x_3) ;  /* 0x00000000009c8947 */ /* 0x000fea0003800000 */
.L_x_23:
[----:B------:R-:W-:Y:S01]  /*0ba0*/  ISETP.NE.U32.AND P1, PT, R3, RZ, PT ;  /* 0x000000ff0300720c */ /* 0x000fe20003f25070 */
[----:B------:R-:W-:Y:S01]  /*0bb0*/  BSSY.RECONVERGENT B2, `(.L_x_20) ;  /* 0x000001e000027945 */ /* 0x000fe20003800200 */
[----:B------:R-:W-:-:S04]  /*0bc0*/  IADD3 R8, P0, PT, R8, -0x1, RZ ;  /* 0xffffffff08087810 */ /* 0x000fc80007f1e0ff */
[----:B------:R-:W-:Y:S02]  /*0bd0*/  IADD3.X R11, PT, PT, R11, -0x1, RZ, P0, !PT ;  /* 0xffffffff0b0b7810 */ /* 0x000fe400007fe4ff */
[----:B------:R-:W-:-:S04]  /*0be0*/  ISETP.NE.U32.AND P0, PT, R8, RZ, PT ;  /* 0x000000ff0800720c */ /* 0x000fc80003f05070 */
[----:B------:R-:W-:Y:S01]  /*0bf0*/  ISETP.NE.AND.EX P0, PT, R11, RZ, PT, P0 ;  /* 0x000000ff0b00720c */ /* 0x000fe20003f05300 */
[----:B------:R-:W-:-:S12]  /*0c00*/  @P1 BRA `(.L_x_21) ;  /* 0x0000000000501947 */ /* 0x000fd80003800000 */
        /* <DEDUP_REMOVED lines=20> */
.L_x_21:
[----:B------:R-:W-:-:S07]  /*0d50*/  MOV R12, 0xd70 ;  /* 0x00000d70000c7802 */ /* 0x000fce0000000f00 */
[----:B------:R-:W-:Y:S05]  /*0d60*/  CALL.REL.NOINC `($__internal_0_$__cuda_sm20_rem_u64) ;  /* 0x0000000000507944 */ /* 0x000fea0003c00000 */
[----:B------:R-:W-:-:S04]  /*0d70*/  ISETP.NE.U32.AND P1, PT, R16, RZ, PT ;  /* 0x000000ff1000720c */ /* 0x000fc80003f25070 */
[----:B------:R-:W-:-:S13]  /*0d80*/  ISETP.NE.AND.EX P1, PT, R17, RZ, PT, P1 ;  /* 0x000000ff1100720c */ /* 0x000fda0003f25310 */
.L_x_22:
[----:B------:R-:W-:Y:S05]  /*0d90*/  BSYNC.RECONVERGENT B2 ;  /* 0x0000000000027941 */ /* 0x000fea0003800200 */
.L_x_20:
[C---:B------:R-:W-:Y:S02]  /*0da0*/  SEL R5, R2.reuse, RZ, !P1 ;  /* 0x000000ff02057207 */ /* 0x040fe40004800000 */
[----:B------:R-:W-:Y:S02]  /*0db0*/  IADD3 R2, P3, PT, R2, 0x1, RZ ;  /* 0x0000000102027810 */ /* 0x000fe40007f7e0ff */
[----:B------:R-:W-:Y:S02]  /*0dc0*/  IADD3 R18, P2, PT, R18, R5, RZ ;  /* 0x0000000512127210 */ /* 0x000fe40007f5e0ff */
[----:B------:R-:W-:Y:S01]  /*0dd0*/  SEL R0, R3, RZ, !P1 ;  /* 0x000000ff03007207 */ /* 0x000fe20004800000 */
[----:B------:R-:W-:-:S04]  /*0de0*/  IMAD.X R3, RZ, RZ, R3, P3 ;  /* 0x000000ffff037224 */ /* 0x000fc800018e0603 */
[----:B------:R-:W-:Y:S01]  /*0df0*/  IMAD.X R19, R19, 0x1, R0, P2 ;  /* 0x0000000113137824 */ /* 0x000fe200010e0600 */
[----:B------:R-:W-:Y:S06]  /*0e00*/  @P0 BRA `(.L_x_23) ;  /* 0xfffffffc00640947 */ /* 0x000fec000383ffff */
.L_x_3:
[----:B------:R-:W-:Y:S05]  /*0e10*/  BSYNC.RECONVERGENT B1 ;  /* 0x0000000000017941 */ /* 0x000fea0003800200 */
.L_x_2:
[----:B------:R-:W-:-:S04]  /*0e20*/  ISETP.NE.U32.AND P0, PT, R18, R13, PT ;  /* 0x0000000d1200720c */ /* 0x000fc80003f05070 */
[----:B------:R-:W-:-:S04]  /*0e30*/  ISETP.NE.AND.EX P0, PT, R19, RZ, PT, P0 ;  /* 0x000000ff1300720c */ /* 0x000fc80003f05300 */
[----:B------:R-:W-:-:S09]  /*0e40*/  SEL R0, RZ, 0x1, P0 ;  /* 0x00000001ff007807 */ /* 0x000fd20000000000 */
.L_x_1:
[----:B------:R-:W-:Y:S05]  /*0e50*/  BSYNC.RECONVERGENT B0 ;  /* 0x0000000000007941 */ /* 0x000fea0003800200 */
.L_x_0:
[----:B------:R-:W0:Y:S02]  /*0e60*/  LDCU.64 UR6, c[0x0][0x380] ;  /* 0x00007000ff0677ac */ /* 0x000e240008000a00 */
[----:B0-----:R-:W-:-:S05]  /*0e70*/  IADD3 R2, P0, PT, R13, UR6, RZ ;  /* 0x000000060d027c10 */ /* 0x001fca000ff1e0ff */
[----:B------:R-:W-:-:S05]  /*0e80*/  IMAD.X R3, RZ, RZ, UR7, P0 ;  /* 0x00000007ff037e24 */ /* 0x000fca00080e06ff */
[----:B------:R-:W-:Y:S01]  /*0e90*/  STG.E.U8 desc[UR4][R2.64], R0 ;  /* 0x0000000002007986 */ /* 0x000fe2000c101104 */
[----:B------:R-:W-:Y:S05]  /*0ea0*/  EXIT ;  /* 0x000000000000794d */ /* 0x000fea0003800000 */
        .weak           $__internal_0_$__cuda_sm20_rem_u64
        .type           $__internal_0_$__cuda_sm20_rem_u64,@function
        .size           $__internal_0_$__cuda_sm20_rem_u64,(.L_x_25 - $__internal_0_$__cuda_sm20_rem_u64)
$__internal_0_$__cuda_sm20_rem_u64:
[----:B------:R-:W-:Y:S02]  /*0eb0*/  IMAD.MOV.U32 R26, RZ, RZ, R2 ;  /* 0x000000ffff1a7224 */ /* 0x000fe400078e0002 */
[----:B------:R-:W-:-:S04]  /*0ec0*/  IMAD.MOV.U32 R27, RZ, RZ, R3 ;  /* 0x000000ffff1b7224 */ /* 0x000fc800078e0003 */
[----:B------:R-:W0:Y:S08]  /*0ed0*/  I2F.U64.RP R22, R26 ;  /* 0x0000001a00167312 */ /* 0x000e300000309000 */
[----:B0-----:R-:W0:Y:S02]  /*0ee0*/  MUFU.RCP R22, R22 ;  /* 0x0000001600167308 */ /* 0x001e240000001000 */
[----:B0-----:R-:W-:-:S06]  /*0ef0*/  VIADD R14, R22, 0x1ffffffe ;  /* 0x1ffffffe160e7836 */ /* 0x001fcc0000000000 */
[----:B------:R-:W0:Y:S02]  /*0f00*/  F2I.U64.TRUNC R14, R14 ;  /* 0x0000000e000e7311 */ /* 0x000e24000020d800 */
[----:B0-----:R-:W-:-:S04]  /*0f10*/  IMAD.WIDE.U32 R16, R14, R2, RZ ;  /* 0x000000020e107225 */ /* 0x001fc800078e00ff */
[C---:B------:R-:W-:Y:S01]  /*0f20*/  IMAD R23, R14.reuse, R3, R17 ;  /* 0x000000030e177224 */ /* 0x040fe200078e0211 */
[----:B------:R-:W-:Y:S01]  /*0f30*/  IADD3 R17, P1, PT, RZ, -R16, RZ ;  /* 0x80000010ff117210 */ /* 0x000fe20007f3e0ff */
[----:B------:R-:W-:Y:S02]  /*0f40*/  IMAD.MOV.U32 R25, RZ, RZ, R14 ;  /* 0x000000ffff197224 */ /* 0x000fe400078e000e */
[----:B------:R-:W-:Y:S02]  /*0f50*/  IMAD R23, R15, R2, R23 ;  /* 0x000000020f177224 */ /* 0x000fe400078e0217 */
[----:B------:R-:W-:-:S04]  /*0f60*/  IMAD.HI.U32 R24, R14, R17, RZ ;  /* 0x000000110e187227 */ /* 0x000fc800078e00ff */
[----:B------:R-:W-:-:S04]  /*0f70*/  IMAD.X R23, RZ, RZ, ~R23, P1 ;  /* 0x000000ffff177224 */ /* 0x000fc800008e0e17 */
[----:B------:R-:W-:-:S04]  /*0f80*/  IMAD.WIDE.U32 R24, P1, R14, R23, R24 ;  /* 0x000000170e187225 */ /* 0x000fc80007820018 */
[C---:B------:R-:W-:Y:S02]  /*0f90*/  IMAD R16, R15.reuse, R23, RZ ;  /* 0x000000170f107224 */ /* 0x040fe400078e02ff */
[----:B------:R-:W-:-:S04]  /*0fa0*/  IMAD.HI.U32 R17, P2, R15, R17, R24 ;  /* 0x000000110f117227 */ /* 0x000fc80007840018 */
[----:B------:R-:W-:Y:S01]  /*0fb0*/  IMAD.HI.U32 R14, R15, R23, RZ ;  /* 0x000000170f0e7227 */ /* 0x000fe200078e00ff */
[----:B------:R-:W-:-:S03]  /*0fc0*/  IADD3 R17, P3, PT, R16, R17, RZ ;  /* 0x0000001110117210 */ /* 0x000fc60007f7e0ff */
[----:B------:R-:W-:Y:S02]  /*0fd0*/  IMAD.X R14, R14, 0x1, R15, P1 ;  /* 0x000000010e0e7824 */ /* 0x000fe400008e060f */
[----:B------:R-:W-:-:S03]  /*0fe0*/  IMAD.WIDE.U32 R22, R17, R2, RZ ;  /* 0x0000000211167225 */ /* 0x000fc600078e00ff */
[----:B------:R-:W-:Y:S01]  /*0ff0*/  IADD3.X R15, PT, PT, RZ, RZ, R14, P3, P2 ;  /* 0x000000ffff0f7210 */ /* 0x000fe20001fe440e */
[----:B------:R-:W-:Y:S01]  /*1000*/  IMAD R14, R17, R3, R23 ;  /* 0x00000003110e7224 */ /* 0x000fe200078e0217 */
[----:B------:R-:W-:-:S03]  /*1010*/  IADD3 R23, P1, PT, RZ, -R22, RZ ;  /* 0x80000016ff177210 */ /* 0x000fc60007f3e0ff */
        /* <DEDUP_REMOVED lines=9> */
[----:B------:R-:W-:-:S03]  /*10b0*/  IMAD.HI.U32 R14, R22, R13, RZ ;  /* 0x0000000d160e7227 */ /* 0x000fc600078e00ff */
[----:B------:R-:W-:Y:S01]  /*10c0*/  IADD3.X R16, PT, PT, RZ, RZ, R16, P3, P2 ;  /* 0x000000ffff107210 */ /* 0x000fe20001fe4410 */
[----:B------:R-:W-:Y:S02]  /*10d0*/  IMAD.MOV.U32 R15, RZ, RZ, RZ ;  /* 0x000000ffff0f7224 */ /* 0x000fe400078e00ff */
[----:B------:R-:W-:-:S04]  /*10e0*/  IMAD.WIDE.U32 R14, R22, R9, R14 ;  /* 0x00000009160e7225 */ /* 0x000fc800078e000e */
[C---:B------:R-:W-:Y:S02]  /*10f0*/  IMAD R23, R16.reuse, R9, RZ ;  /* 0x0000000910177224 */ /* 0x040fe400078e02ff */
[----:B------:R-:W-:-:S04]  /*1100*/  IMAD.HI.U32 R14, P1, R16, R13, R14 ;  /* 0x0000000d100e7227 */ /* 0x000fc8000782000e */
[----:B------:R-:W-:Y:S01]  /*1110*/  IMAD.HI.U32 R15, R16, R9, RZ ;  /* 0x00000009100f7227 */ /* 0x000fe200078e00ff */
[----:B------:R-:W-:-:S03]  /*1120*/  IADD3 R23, P2, PT, R23, R14, RZ ;  /* 0x0000000e17177210 */ /* 0x000fc60007f5e0ff */
[----:B------:R-:W-:Y:S02]  /*1130*/  IMAD.X R15, RZ, RZ, R15, P1 ;  /* 0x000000ffff0f7224 */ /* 0x000fe400008e060f */
[----:B------:R-:W-:-:S04]  /*1140*/  IMAD.WIDE.U32 R16, R23, R2, RZ ;  /* 0x0000000217107225 */ /* 0x000fc800078e00ff */
[----:B------:R-:W-:Y:S02]  /*1150*/  IMAD.X R15, RZ, RZ, R15, P2 ;  /* 0x000000ffff0f7224 */ /* 0x000fe400010e060f */
[----:B------:R-:W-:Y:S01]  /*1160*/  IMAD R14, R23, R3, R17 ;  /* 0x00000003170e7224 */ /* 0x000fe200078e0211 */
[----:B------:R-:W-:-:S03]  /*1170*/  IADD3 R17, P2, PT, -R16, R13, RZ ;  /* 0x0000000d10117210 */ /* 0x000fc60007f5e1ff */
[-C--:B------:R-:W-:Y:S01]  /*1180*/  IMAD R14, R15, R2.reuse, R14 ;  /* 0x000000020f0e7224 */ /* 0x080fe200078e020e */
[----:B------:R-:W-:-:S03]  /*1190*/  ISETP.GE.U32.AND P1, PT, R17, R2, PT ;  /* 0x000000021100720c */ /* 0x000fc60003f26070 */
[----:B------:R-:W-:Y:S01]  /*11a0*/  IMAD.X R14, R9, 0x1, ~R14, P2 ;  /* 0x00000001090e7824 */ /* 0x000fe200010e0e0e */
[----:B------:R-:W-:-:S04]  /*11b0*/  IADD3 R16, P2, PT, -R2, R17, RZ ;  /* 0x0000001102107210 */ /* 0x000fc80007f5e1ff */
[C---:B------:R-:W-:Y:S01]  /*11c0*/  ISETP.GE.U32.AND.EX P1, PT, R14.reuse, R3, PT, P1 ;  /* 0x000000030e00720c */ /* 0x040fe20003f26110 */
[----:B------:R-:W-:Y:S01]  /*11d0*/  IMAD.X R15, R14, 0x1, ~R3, P2 ;  /* 0x000000010e0f7824 */ /* 0x000fe200010e0e03 */
[----:B------:R-:W-:Y:S02]  /*11e0*/  ISETP.NE.U32.AND P2, PT, R2, RZ, PT ;  /* 0x000000ff0200720c */ /* 0x000fe40003f45070 */
[----:B------:R-:W-:Y:S02]  /*11f0*/  SEL R17, R16, R17, P1 ;  /* 0x0000001110117207 */ /* 0x000fe40000800000 */
[----:B------:R-:W-:Y:S02]  /*1200*/  SEL R14, R15, R14, P1 ;  /* 0x0000000e0f0e7207 */ /* 0x000fe40000800000 */
[----:B------:R-:W-:Y:S02]  /*1210*/  IADD3 R16, P3, PT, -R2, R17, RZ ;  /* 0x0000001102107210 */ /* 0x000fe40007f7e1ff */
[----:B------:R-:W-:-:S02]  /*1220*/  ISETP.GE.U32.AND P1, PT, R17, R2, PT ;  /* 0x000000021100720c */ /* 0x000fc40003f26070 */
[----:B------:R-:W-:Y:S01]  /*1230*/  ISETP.NE.AND.EX P2, PT, R3, RZ, PT, P2 ;  /* 0x000000ff0300720c */ /* 0x000fe20003f45320 */
[C---:B------:R-:W-:Y:S01]  /*1240*/  IMAD.X R15, R14.reuse, 0x1, ~R3, P3 ;  /* 0x000000010e0f7824 */ /* 0x040fe200018e0e03 */
[----:B------:R-:W-:-:S04]  /*1250*/  ISETP.GE.U32.AND.EX P1, PT, R14, R3, PT, P1 ;  /* 0x000000030e00720c */ /* 0x000fc80003f26110 */
[----:B------:R-:W-:Y:S02]  /*1260*/  SEL R16, R16, R17, P1 ;  /* 0x0000001110107207 */ /* 0x000fe40000800000 */
[----:B------:R-:W-:Y:S01]  /*1270*/  SEL R17, R15, R14, P1 ;  /* 0x0000000e0f117207 */ /* 0x000fe20000800000 */
[----:B------:R-:W-:Y:S01]  /*1280*/  IMAD.MOV.U32 R14, RZ, RZ, R12 ;  /* 0x000000ffff0e7224 */ /* 0x000fe200078e000c */
[----:B------:R-:W-:Y:S01]  /*1290*/  SEL R16, R16, 0xffffffff, P2 ;  /* 0xffffffff10107807 */ /* 0x000fe20001000000 */
[----:B------:R-:W-:Y:S01]  /*12a0*/  IMAD.MOV.U32 R15, RZ, RZ, 0x0 ;  /* 0x00000000ff0f7424 */ /* 0x000fe200078e00ff */
[----:B------:R-:W-:-:S03]  /*12b0*/  SEL R17, R17, 0xffffffff, P2 ;  /* 0xffffffff11117807 */ /* 0x000fc60001000000 */
[----:B------:R-:W-:Y:S05]  /*12c0*/  RET.REL.NODEC R14 `(_Z22kernel_isPerfectNumberPb) ;  /* 0xffffffec0e4c7950 */ /* 0x000fea0003c3ffff */
.L_x_24:
[----:B------:R-:W-:-:S00]  /*12d0*/  BRA `(.L_x_24) ;  /* 0xfffffffc00fc7947 */ /* 0x000fc0000383ffff */
[----:B------:R-:W-:-:S00]  /*12e0*/  NOP ;  /* 0x0000000000007918 */ /* 0x000fc00000000000 */
        /* <DEDUP_REMOVED lines=9> */
.L_x_25:


//--------------------- .nv.shared.reserved.0     --------------------------
	.section	.nv.shared.reserved.0,"aw",@nobits
	.weak		__nv_reservedSMEM_offset_0_alias
	.size		__nv_reservedSMEM_offset_0_alias, 0, 64
	.other		__nv_reservedSMEM_offset_0_alias,@"STO_CUDA_RESERVED_SHARED STV_DEFAULT"
__nv_reservedSMEM_offset_0_alias:
	.zero		0
	.zero		64


//--------------------- .nv.constant0._Z22kernel_isPerfectNumberPb --------------------------
	.section	.nv.constant0._Z22kernel_isPerfectNumberPb,"a",@progbits
	.sectionflags	@""
	.align	4
.nv.constant0._Z22kernel_isPerfectNumberPb:
	.zero		904


//--------------------- SYMBOLS --------------------------

	.type		.nv.reservedSmem.offset0,@object
	.size		.nv.reservedSmem.offset0,0x4
